	.headerflags	@"EF_CUDA_TEXMODE_UNIFIED EF_CUDA_64BIT_ADDRESS EF_CUDA_ACCELERATORS EF_CUDA_SM90 EF_CUDA_VIRTUAL_SM(EF_CUDA_SM90)"
	.elftype	@"ET_EXEC"


//--------------------- .nv.info                  --------------------------
	.section	.nv.info,"",@"SHT_CUDA_INFO"
	.align	4


	//----- nvinfo : EIATTR_REGCOUNT
	.align		4
        /*0000*/ 	.byte	0x04, 0x2f
        /*0002*/ 	.short	(.L_1 - .L_0)
	.align		4
.L_0:
        /*0004*/ 	.word	index@(triton_per_fused_add_div_mean_pow_sub_0)
        /*0008*/ 	.word	0x00000014


	//----- nvinfo : EIATTR_MIN_STACK_SIZE
	.align		4
.L_1:
        /*000c*/ 	.byte	0x04, 0x12
        /*000e*/ 	.short	(.L_3 - .L_2)
	.align		4
.L_2:
        /*0010*/ 	.word	index@(triton_per_fused_add_div_mean_pow_sub_0)
        /*0014*/ 	.word	0x00000000


	//----- nvinfo : EIATTR_FRAME_SIZE
	.align		4
.L_3:
        /*0018*/ 	.byte	0x04, 0x11
        /*001a*/ 	.short	(.L_5 - .L_4)
	.align		4
.L_4:
        /*001c*/ 	.word	index@(triton_per_fused_add_div_mean_pow_sub_0)
        /*0020*/ 	.word	0x00000000


	//----- nvinfo : EIATTR_MIN_STACK_SIZE
	.align		4
.L_5:
        /*0024*/ 	.byte	0x04, 0x12
        /*0026*/ 	.short	(.L_7 - .L_6)
	.align		4
.L_6:
        /*0028*/ 	.word	index@(triton_per_fused_add_div_mean_pow_sub_0)
        /*002c*/ 	.word	0x00000000
.L_7:


//--------------------- .nv.info.triton_per_fused_add_div_mean_pow_sub_0 --------------------------
	.section	.nv.info.triton_per_fused_add_div_mean_pow_sub_0,"",@"SHT_CUDA_INFO"
	.sectionflags	@""
	.align	4


	//----- nvinfo : EIATTR_CUDA_API_VERSION
	.align		4
        /*0000*/ 	.byte	0x04, 0x37
        /*0002*/ 	.short	(.L_9 - .L_8)
.L_8:
        /*0004*/ 	.word	0x0000007c


	//----- nvinfo : EIATTR_KPARAM_INFO
	.align		4
.L_9:
        /*0008*/ 	.byte	0x04, 0x17
        /*000a*/ 	.short	(.L_11 - .L_10)
.L_10:
        /*000c*/ 	.word	0x00000000
        /*0010*/ 	.short	0x0003
        /*0012*/ 	.short	0x0018
        /*0014*/ 	.byte	0x00, 0xf0, 0x11, 0x00


	//----- nvinfo : EIATTR_KPARAM_INFO
	.align		4
.L_11:
        /*0018*/ 	.byte	0x04, 0x17
        /*001a*/ 	.short	(.L_13 - .L_12)
.L_12:
        /*001c*/ 	.word	0x00000000
        /*0020*/ 	.short	0x0002
        /*0022*/ 	.short	0x0010
        /*0024*/ 	.byte	0x00, 0xf4, 0x21, 0x00


	//----- nvinfo : EIATTR_KPARAM_INFO
	.align		4
.L_13:
        /*0028*/ 	.byte	0x04, 0x17
        /*002a*/ 	.short	(.L_15 - .L_14)
.L_14:
        /*002c*/ 	.word	0x00000000
        /*0030*/ 	.short	0x0001
        /*0032*/ 	.short	0x0008
        /*0034*/ 	.byte	0x00, 0xf4, 0x21, 0x00


	//----- nvinfo : EIATTR_KPARAM_INFO
	.align		4
.L_15:
        /*0038*/ 	.byte	0x04, 0x17
        /*003a*/ 	.short	(.L_17 - .L_16)
.L_16:
        /*003c*/ 	.word	0x00000000
        /*0040*/ 	.short	0x0000
        /*0042*/ 	.short	0x0000
        /*0044*/ 	.byte	0x00, 0xf4, 0x21, 0x00


	//----- nvinfo : EIATTR_SPARSE_MMA_MASK
	.align		4
.L_17:
        /*0048*/ 	.byte	0x03, 0x50
        /*004a*/ 	.short	0x0000


	//----- nvinfo : EIATTR_MAXREG_COUNT
	.align		4
        /*004c*/ 	.byte	0x03, 0x1b
        /*004e*/ 	.short	0x00ff


	//----- nvinfo : EIATTR_COOP_GROUP_MASK_REGIDS
	.align		4
        /*0050*/ 	.byte	0x04, 0x29
        /*0052*/ 	.short	(.L_19 - .L_18)


	//   ....[0]....
.L_18:
        /*0054*/ 	.word	0xffffffff


	//   ....[1]....
        /*0058*/ 	.word	0xffffffff


	//   ....[2]....
        /*005c*/ 	.word	0xffffffff


	//   ....[3]....
        /*0060*/ 	.word	0xffffffff


	//   ....[4]....
        /*0064*/ 	.word	0xffffffff


	//   ....[5]....
        /*0068*/ 	.word	0xffffffff


	//----- nvinfo : EIATTR_COOP_GROUP_INSTR_OFFSETS
	.align		4
.L_19:
        /*006c*/ 	.byte	0x04, 0x28
        /*006e*/ 	.short	(.L_21 - .L_20)


	//   ....[0]....
.L_20:
        /*0070*/ 	.word	0x000002d0


	//   ....[1]....
        /*0074*/ 	.word	0x00000300


	//   ....[2]....
        /*0078*/ 	.word	0x00000340


	//   ....[3]....
        /*007c*/ 	.word	0x00000360


	//   ....[4]....
        /*0080*/ 	.word	0x00000380


	//   ....[5]....
        /*0084*/ 	.word	0x000003f0


	//----- nvinfo : EIATTR_EXIT_INSTR_OFFSETS
	.align		4
.L_21:
        /*0088*/ 	.byte	0x04, 0x1c
        /*008a*/ 	.short	(.L_23 - .L_22)


	//   ....[0]....
.L_22:
        /*008c*/ 	.word	0x00000460


	//   ....[1]....
        /*0090*/ 	.word	0x000004a0


	//----- nvinfo : EIATTR_REQNTID
	.align		4
.L_23:
        /*0094*/ 	.byte	0x04, 0x10
        /*0096*/ 	.short	(.L_25 - .L_24)
.L_24:
        /*0098*/ 	.word	0x00000040
        /*009c*/ 	.word	0x00000001
        /*00a0*/ 	.word	0x00000001


	//----- nvinfo : EIATTR_CBANK_PARAM_SIZE
	.align		4
.L_25:
        /*00a4*/ 	.byte	0x03, 0x19
        /*00a6*/ 	.short	0x001c


	//----- nvinfo : EIATTR_PARAM_CBANK
	.align		4
        /*00a8*/ 	.byte	0x04, 0x0a
        /*00aa*/ 	.short	(.L_27 - .L_26)
	.align		4
.L_26:
        /*00ac*/ 	.word	index@(.nv.constant0.triton_per_fused_add_div_mean_pow_sub_0)
        /*00b0*/ 	.short	0x0210
        /*00b2*/ 	.short	0x001c


	//----- nvinfo : EIATTR_SW_WAR
	.align		4
.L_27:
        /*00b4*/ 	.byte	0x04, 0x36
        /*00b6*/ 	.short	(.L_29 - .L_28)
.L_28:
        /*00b8*/ 	.word	0x00000008
.L_29:


//--------------------- .nv.callgraph             --------------------------
	.section	.nv.callgraph,"",@"SHT_CUDA_CALLGRAPH"
	.align	4
	.sectionentsize	8
	.align		4
        /*0000*/ 	.word	0x00000000
	.align		4
        /*0004*/ 	.word	0xffffffff
	.align		4
        /*0008*/ 	.word	0x00000000
	.align		4
        /*000c*/ 	.word	0xfffffffe
	.align		4
        /*0010*/ 	.word	0x00000000
	.align		4
        /*0014*/ 	.word	0xfffffffd
	.align		4
        /*0018*/ 	.word	0x00000000
	.align		4
        /*001c*/ 	.word	0xfffffffc


//--------------------- .text.triton_per_fused_add_div_mean_pow_sub_0 --------------------------
	.section	.text.triton_per_fused_add_div_mean_pow_sub_0,"ax",@progbits
	.sectionflags	@"SHF_BARRIERS=1"
	.align	128
        .global         triton_per_fused_add_div_mean_pow_sub_0
        .type           triton_per_fused_add_div_mean_pow_sub_0,@function
        .size           triton_per_fused_add_div_mean_pow_sub_0,(.L_x_1 - triton_per_fused_add_div_mean_pow_sub_0)
        .other          triton_per_fused_add_div_mean_pow_sub_0,@"STO_CUDA_ENTRY STV_DEFAULT"
triton_per_fused_add_div_mean_pow_sub_0:
.text.triton_per_fused_add_div_mean_pow_sub_0:
[----:B------:R-:W0:Y:S02]  /*0000*/  LDC R1, c[0x0][0x28] ;  /* 0x00000a00ff017b82 */ /* 0x000e240000000800 */
[----:B------:R-:W1:Y:S01]  /*0010*/  S2R R15, SR_TID.X ;  /* 0x00000000000f7919 */ /* 0x000e620000002100 */
[----:B------:R-:W2:Y:S01]  /*0020*/  LDC.64 R4, c[0x0][0x218] ;  /* 0x00008600ff047b82 */ /* 0x000ea20000000a00 */
[----:B------:R-:W-:-:S07]  /*0030*/  ULDC.64 UR6, c[0x0][0x208] ;  /* 0x0000820000067ab9 */ /* 0x000fce0000000a00 */
[----:B------:R-:W3:Y:S01]  /*0040*/  LDC.64 R6, c[0x0][0x220] ;  /* 0x00008800ff067b82 */ /* 0x000ee20000000a00 */
[----:B-1----:R-:W-:-:S04]  /*0050*/  SHF.L.U32 R0, R15, 0x2, RZ ;  /* 0x000000020f007819 */ /* 0x002fc800000006ff */
[----:B------:R-:W-:-:S05]  /*0060*/  LOP3.LUT R3, R0, 0xfc, RZ, 0xc0, !PT ;  /* 0x000000fc00037812 */ /* 0x000fca00078ec0ff */
[----:B--2---:R-:W-:-:S05]  /*0070*/  IMAD.WIDE.U32 R4, R3, 0x4, R4 ;  /* 0x0000000403047825 */ /* 0x004fca00078e0004 */
[----:B------:R-:W2:Y:S04]  /*0080*/  LDG.E.EL R9, desc[UR6][R4.64+0x4] ;  /* 0x0000040604097981 */ /* 0x000ea8000c2e1900 */
[----:B------:R-:W4:Y:S04]  /*0090*/  LDG.E.EL R8, desc[UR6][R4.64] ;  /* 0x0000000604087981 */ /* 0x000f28000c2e1900 */
[----:B------:R-:W5:Y:S04]  /*00a0*/  LDG.E.EL R11, desc[UR6][R4.64+0x8] ;  /* 0x00000806040b7981 */ /* 0x000f68000c2e1900 */
[----:B------:R-:W5:Y:S01]  /*00b0*/  LDG.E.EL R13, desc[UR6][R4.64+0xc] ;  /* 0x00000c06040d7981 */ /* 0x000f62000c2e1900 */
[----:B---3--:R-:W-:-:S05]  /*00c0*/  IMAD.WIDE.U32 R6, R3, 0x4, R6 ;  /* 0x0000000403067825 */ /* 0x008fca00078e0006 */
[----:B------:R-:W3:Y:S04]  /*00d0*/  LDG.E.EL R3, desc[UR6][R6.64] ;  /* 0x0000000606037981 */ /* 0x000ee8000c2e1900 */
[----:B------:R-:W3:Y:S04]  /*00e0*/  LDG.E.EL R10, desc[UR6][R6.64+0x4] ;  /* 0x00000406060a7981 */ /* 0x000ee8000c2e1900 */
[----:B------:R-:W3:Y:S04]  /*00f0*/  LDG.E.EL R12, desc[UR6][R6.64+0x8] ;  /* 0x00000806060c7981 */ /* 0x000ee8000c2e1900 */
[----:B------:R-:W3:Y:S01]  /*0100*/  LDG.E.EL R14, desc[UR6][R6.64+0xc] ;  /* 0x00000c06060e7981 */ /* 0x000ee2000c2e1900 */
[----:B------:R-:W1:Y:S01]  /*0110*/  S2UR UR5, SR_CgaCtaId ;  /* 0x00000000000579c3 */ /* 0x000e620000008800 */
[----:B------:R-:W-:-:S02]  /*0120*/  UMOV UR4, 0x400 ;  /* 0x0000040000047882 */ /* 0x000fc40000000000 */
[----:B-1----:R-:W-:Y:S01]  /*0130*/  UPRMT UR4, UR5, 0x654, UR4 ;  /* 0x0000065405047896 */ /* 0x002fe20008000004 */
[----:B--2---:R-:W-:-:S04]  /*0140*/  FMUL R17, R9, R9 ;  /* 0x0000000909117220 */ /* 0x004fc80000400000 */
[----:B----4-:R-:W-:Y:S01]  /*0150*/  FFMA R16, R8, R8, R17 ;  /* 0x0000000808107223 */ /* 0x010fe20000000011 */
[----:B------:R-:W-:-:S03]  /*0160*/  HFMA2.MMA R17, -RZ, RZ, 1.625, 0 ;  /* 0x3e800000ff117435 */ /* 0x000fc600000001ff */
[----:B-----5:R-:W-:-:S04]  /*0170*/  FFMA R16, R11, R11, R16 ;  /* 0x0000000b0b107223 */ /* 0x020fc80000000010 */
[----:B------:R-:W-:-:S04]  /*0180*/  FFMA R16, R13, R13, R16 ;  /* 0x0000000d0d107223 */ /* 0x000fc80000000010 */
[----:B------:R-:W-:Y:S01]  /*0190*/  FFMA R16, R16, R17, 9.9999999392252902908e-09 ;  /* 0x322bcc7710107423 */ /* 0x000fe20000000011 */
[----:B---3--:R-:W-:-:S04]  /*01a0*/  FADD R3, R8, -R3 ;  /* 0x8000000308037221 */ /* 0x008fc80000000000 */
[C---:B------:R-:W-:Y:S01]  /*01b0*/  FSETP.GT.AND P0, PT, |R16|.reuse, 8.50705917302346158658e+37, PT ;  /* 0x7e8000001000780b */ /* 0x040fe20003f04200 */
[----:B------:R-:W-:Y:S01]  /*01c0*/  FADD R10, R9, -R10 ;  /* 0x8000000a090a7221 */ /* 0x000fe20000000000 */
[----:B------:R-:W-:-:S03]  /*01d0*/  FSETP.GEU.AND P1, PT, |R16|, 1.175494350822287508e-38, PT ;  /* 0x008000001000780b */ /* 0x000fc60003f2e200 */
[----:B------:R-:W-:Y:S01]  /*01e0*/  FADD R3, R3, R10 ;  /* 0x0000000a03037221 */ /* 0x000fe20000000000 */
[----:B------:R-:W-:Y:S01]  /*01f0*/  FADD R12, R11, -R12 ;  /* 0x8000000c0b0c7221 */ /* 0x000fe20000000000 */
[----:B------:R-:W-:-:S03]  /*0200*/  FADD R14, R13, -R14 ;  /* 0x8000000e0d0e7221 */ /* 0x000fc60000000000 */
[----:B------:R-:W-:-:S03]  /*0210*/  FADD R3, R3, R12 ;  /* 0x0000000c03037221 */ /* 0x000fc60000000000 */
[----:B------:R-:W-:Y:S01]  /*0220*/  @P0 FMUL R16, R16, 0.25 ;  /* 0x3e80000010100820 */ /* 0x000fe20000400000 */
[----:B------:R-:W-:-:S03]  /*0230*/  FADD R3, R3, R14 ;  /* 0x0000000e03037221 */ /* 0x000fc60000000000 */
[----:B------:R-:W-:Y:S01]  /*0240*/  @!P1 FMUL R16, R16, 16777216 ;  /* 0x4b80000010109820 */ /* 0x000fe20000400000 */
[----:B------:R-:W-:-:S04]  /*0250*/  FMUL R3, R3, 0.25 ;  /* 0x3e80000003037820 */ /* 0x000fc80000400000 */
[----:B------:R-:W-:Y:S01]  /*0260*/  FMUL R3, R3, R3 ;  /* 0x0000000303037220 */ /* 0x000fe20000400000 */
[----:B------:R-:W1:Y:S03]  /*0270*/  MUFU.RCP R16, R16 ;  /* 0x0000001000107308 */ /* 0x000e660000001000 */
[----:B------:R-:W-:Y:S01]  /*0280*/  @P0 FMUL R3, R3, 0.25 ;  /* 0x3e80000003030820 */ /* 0x000fe20000400000 */
[----:B------:R-:W-:-:S03]  /*0290*/  LOP3.LUT P0, RZ, R15, 0x1f, RZ, 0xc0, !PT ;  /* 0x0000001f0fff7812 */ /* 0x000fc6000780c0ff */
[----:B------:R-:W-:Y:S01]  /*02a0*/  @!P1 FMUL R3, R3, 16777216 ;  /* 0x4b80000003039820 */ /* 0x000fe20000400000 */
[----:B------:R-:W-:-:S03]  /*02b0*/  ISETP.GE.AND P1, PT, R15, 0x2, PT ;  /* 0x000000020f00780c */ /* 0x000fc60003f26270 */
[----:B-1----:R-:W-:-:S05]  /*02c0*/  FMUL R3, R16, R3 ;  /* 0x0000000310037220 */ /* 0x002fca0000400000 */
[----:B------:R-:W1:Y:S02]  /*02d0*/  SHFL.BFLY PT, R4, R3, 0x10, 0x1f ;  /* 0x0e001f0003047f89 */ /* 0x000e6400000e0000 */
[----:B-1----:R-:W-:Y:S01]  /*02e0*/  FADD R4, R3, R4 ;  /* 0x0000000403047221 */ /* 0x002fe20000000000 */
[----:B------:R-:W-:-:S04]  /*02f0*/  SHF.R.U32.HI R3, RZ, 0x3, R15 ;  /* 0x00000003ff037819 */ /* 0x000fc8000001160f */
[----:B------:R-:W1:Y:S01]  /*0300*/  SHFL.BFLY PT, R5, R4, 0x8, 0x1f ;  /* 0x0d001f0004057f89 */ /* 0x000e6200000e0000 */
[----:B------:R-:W-:Y:S01]  /*0310*/  LOP3.LUT R3, R3, 0x4, RZ, 0xc0, !PT ;  /* 0x0000000403037812 */ /* 0x000fe200078ec0ff */
[----:B-1----:R-:W-:Y:S01]  /*0320*/  FADD R5, R4, R5 ;  /* 0x0000000504057221 */ /* 0x002fe20000000000 */
[----:B------:R-:W-:-:S04]  /*0330*/  LOP3.LUT R4, R15, 0x1, RZ, 0xc0, !PT ;  /* 0x000000010f047812 */ /* 0x000fc800078ec0ff */
[----:B------:R-:W1:Y:S02]  /*0340*/  SHFL.BFLY PT, R6, R5, 0x4, 0x1f ;  /* 0x0c801f0005067f89 */ /* 0x000e6400000e0000 */
[----:B-1----:R-:W-:-:S05]  /*0350*/  FADD R6, R5, R6 ;  /* 0x0000000605067221 */ /* 0x002fca0000000000 */
[----:B------:R-:W1:Y:S02]  /*0360*/  SHFL.BFLY PT, R7, R6, 0x2, 0x1f ;  /* 0x0c401f0006077f89 */ /* 0x000e6400000e0000 */
[----:B-1----:R-:W-:-:S05]  /*0370*/  FADD R7, R6, R7 ;  /* 0x0000000706077221 */ /* 0x002fca0000000000 */
[----:B------:R-:W1:Y:S02]  /*0380*/  SHFL.BFLY PT, R8, R7, 0x1, 0x1f ;  /* 0x0c201f0007087f89 */ /* 0x000e6400000e0000 */
[----:B-1----:R-:W-:-:S05]  /*0390*/  FADD R8, R7, R8 ;  /* 0x0000000807087221 */ /* 0x002fca0000000000 */
[----:B------:R-:W-:Y:S01]  /*03a0*/  @!P0 STS [R3+UR4], R8 ;  /* 0x0000000803008988 */ /* 0x000fe20008000804 */
[----:B------:R-:W-:Y:S01]  /*03b0*/  BAR.SYNC.DEFER_BLOCKING 0x0 ;  /* 0x0000000000007b1d */ /* 0x000fe20000010000 */
[----:B------:R-:W-:-:S04]  /*03c0*/  ISETP.NE.U32.AND P0, PT, R4, 0x1, PT ;  /* 0x000000010400780c */ /* 0x000fc80003f05070 */
[----:B------:R-:W-:Y:S01]  /*03d0*/  ISETP.LT.AND P0, PT, R15, 0x2, P0 ;  /* 0x000000020f00780c */ /* 0x000fe20000701270 */
[----:B------:R-:W1:Y:S04]  /*03e0*/  @!P1 LDS R2, [R0+UR4] ;  /* 0x0000000400029984 */ /* 0x000e680008000800 */
[----:B-1----:R-:W1:Y:S02]  /*03f0*/  SHFL.BFLY PT, R5, R2, 0x1, 0x1f ;  /* 0x0c201f0002057f89 */ /* 0x002e6400000e0000 */
[----:B-1----:R-:W-:-:S06]  /*0400*/  FADD R5, R2, R5 ;  /* 0x0000000502057221 */ /* 0x002fcc0000000000 */
[----:B------:R1:W-:Y:S01]  /*0410*/  @P0 STS [R0+UR4], R5 ;  /* 0x0000000500000988 */ /* 0x0003e20008000804 */
[----:B------:R-:W-:Y:S01]  /*0420*/  BAR.SYNC.DEFER_BLOCKING 0x0 ;  /* 0x0000000000007b1d */ /* 0x000fe20000010000 */
[----:B------:R-:W-:-:S05]  /*0430*/  LOP3.LUT P0, RZ, R15, 0x3f, RZ, 0xc0, !PT ;  /* 0x0000003f0fff7812 */ /* 0x000fca000780c0ff */
[----:B------:R-:W2:Y:S02]  /*0440*/  LDS R4, [UR4] ;  /* 0x00000004ff047984 */ /* 0x000ea40008000800 */
[----:B------:R-:W-:Y:S06]  /*0450*/  BAR.SYNC.DEFER_BLOCKING 0x0 ;  /* 0x0000000000007b1d */ /* 0x000fec0000010000 */
[----:B-1----:R-:W-:Y:S05]  /*0460*/  @P0 EXIT ;  /* 0x000000000000094d */ /* 0x002fea0003800000 */
[----:B------:R-:W0:Y:S01]  /*0470*/  LDC.64 R2, c[0x0][0x210] ;  /* 0x00008400ff027b82 */ /* 0x000e220000000a00 */
[----:B--2---:R-:W-:-:S05]  /*0480*/  FMUL R5, R4, 0.015625 ;  /* 0x3c80000004057820 */ /* 0x004fca0000400000 */
[----:B0-----:R-:W-:Y:S01]  /*0490*/  STG.E desc[UR6][R2.64], R5 ;  /* 0x0000000502007986 */ /* 0x001fe2000c101906 */
[----:B------:R-:W-:Y:S05]  /*04a0*/  EXIT ;  /* 0x000000000000794d */ /* 0x000fea0003800000 */
.L_x_0:
[----:B------:R-:W-:-:S00]  /*04b0*/  BRA `(.L_x_0) ;  /* 0xfffffffc00fc7947 */ /* 0x000fc0000383ffff */
[----:B------:R-:W-:-:S00]  /*04c0*/  NOP ;  /* 0x0000000000007918 */ /* 0x000fc00000000000 */
        /* <DEDUP_REMOVED lines=11> */
.L_x_1:


//--------------------- .nv.shared.triton_per_fused_add_div_mean_pow_sub_0 --------------------------
	.section	.nv.shared.triton_per_fused_add_div_mean_pow_sub_0,"aw",@nobits
	.sectionflags	@""
	.align	16
	.zero		1024


//--------------------- .nv.constant0.triton_per_fused_add_div_mean_pow_sub_0 --------------------------
	.section	.nv.constant0.triton_per_fused_add_div_mean_pow_sub_0,"a",@progbits
	.sectionflags	@""
	.align	4
.nv.constant0.triton_per_fused_add_div_mean_pow_sub_0:
	.zero		556
